//
// Generated by NVIDIA NVVM Compiler
//
// Compiler Build ID: CL-36424714
// Cuda compilation tools, release 13.0, V13.0.88
// Based on NVVM 20.0.0
//

.version 9.0
.target sm_100
.address_size 64

	// .globl	_Z20shared_reduce_kernelPjS_m
.extern .shared .align 16 .b8 sdata[];

.visible .entry _Z20shared_reduce_kernelPjS_m(
	.param .u64 .ptr .align 1 _Z20shared_reduce_kernelPjS_m_param_0,
	.param .u64 .ptr .align 1 _Z20shared_reduce_kernelPjS_m_param_1,
	.param .u64 _Z20shared_reduce_kernelPjS_m_param_2
)
{
	.reg .pred 	%p<8>;
	.reg .b32 	%r<20>;
	.reg .b64 	%rd<12>;

	ld.param.u64 	%rd2, [_Z20shared_reduce_kernelPjS_m_param_0];
	ld.param.u64 	%rd3, [_Z20shared_reduce_kernelPjS_m_param_1];
	ld.param.u64 	%rd4, [_Z20shared_reduce_kernelPjS_m_param_2];
	mov.u32 	%r1, %ctaid.x;
	mov.u32 	%r19, %ntid.x;
	mov.u32 	%r3, %tid.x;
	mad.lo.s32 	%r7, %r1, %r19, %r3;
	cvt.u64.u32 	%rd1, %r7;
	setp.le.u64 	%p1, %rd4, %rd1;
	@%p1 bra 	$L__BB0_8;
	cvta.to.global.u64 	%rd5, %rd3;
	shl.b64 	%rd6, %rd1, 2;
	add.s64 	%rd7, %rd5, %rd6;
	ld.global.u32 	%r8, [%rd7];
	shl.b32 	%r9, %r3, 2;
	mov.u32 	%r10, sdata;
	add.s32 	%r4, %r10, %r9;
	st.shared.u32 	[%r4], %r8;
	bar.sync 	0;
	setp.lt.u32 	%p2, %r19, 2;
	@%p2 bra 	$L__BB0_6;
	cvt.u32.u64 	%r11, %rd1;
$L__BB0_3:
	shr.u32 	%r6, %r19, 1;
	setp.ge.u32 	%p3, %r3, %r6;
	add.s32 	%r12, %r6, %r11;
	cvt.u64.u32 	%rd8, %r12;
	setp.le.u64 	%p4, %rd4, %rd8;
	or.pred  	%p5, %p3, %p4;
	@%p5 bra 	$L__BB0_5;
	shl.b32 	%r13, %r6, 2;
	add.s32 	%r14, %r4, %r13;
	ld.shared.u32 	%r15, [%r14];
	ld.shared.u32 	%r16, [%r4];
	add.s32 	%r17, %r16, %r15;
	st.shared.u32 	[%r4], %r17;
$L__BB0_5:
	bar.sync 	0;
	setp.gt.u32 	%p6, %r19, 3;
	mov.u32 	%r19, %r6;
	@%p6 bra 	$L__BB0_3;
$L__BB0_6:
	setp.ne.s32 	%p7, %r3, 0;
	@%p7 bra 	$L__BB0_8;
	ld.shared.u32 	%r18, [sdata];
	cvta.to.global.u64 	%rd9, %rd2;
	mul.wide.u32 	%rd10, %r1, 4;
	add.s64 	%rd11, %rd9, %rd10;
	st.global.u32 	[%rd11], %r18;
$L__BB0_8:
	ret;

}
	// .globl	_Z13reduce_kernelPjS_j
.visible .entry _Z13reduce_kernelPjS_j(
	.param .u64 .ptr .align 1 _Z13reduce_kernelPjS_j_param_0,
	.param .u64 .ptr .align 1 _Z13reduce_kernelPjS_j_param_1,
	.param .u32 _Z13reduce_kernelPjS_j_param_2
)
{
	.reg .pred 	%p<9>;
	.reg .b32 	%r<14>;
	.reg .b64 	%rd<11>;

	ld.param.u64 	%rd3, [_Z13reduce_kernelPjS_j_param_0];
	ld.param.u64 	%rd4, [_Z13reduce_kernelPjS_j_param_1];
	ld.param.u32 	%r8, [_Z13reduce_kernelPjS_j_param_2];
	cvta.to.global.u64 	%rd1, %rd4;
	mov.u32 	%r1, %tid.x;
	mov.u32 	%r2, %ctaid.x;
	mov.u32 	%r13, %ntid.x;
	mad.lo.s32 	%r4, %r2, %r13, %r1;
	setp.lt.u32 	%p1, %r13, 2;
	mul.wide.u32 	%rd5, %r4, 4;
	add.s64 	%rd2, %rd1, %rd5;
	@%p1 bra 	$L__BB1_4;
$L__BB1_1:
	shr.u32 	%r6, %r13, 1;
	setp.ge.u32 	%p2, %r1, %r6;
	add.s32 	%r7, %r6, %r4;
	setp.ge.u32 	%p3, %r7, %r8;
	or.pred  	%p4, %p2, %p3;
	@%p4 bra 	$L__BB1_3;
	ld.global.u32 	%r9, [%rd2];
	mul.wide.u32 	%rd6, %r7, 4;
	add.s64 	%rd7, %rd1, %rd6;
	ld.global.u32 	%r10, [%rd7];
	add.s32 	%r11, %r10, %r9;
	st.global.u32 	[%rd2], %r11;
$L__BB1_3:
	bar.sync 	0;
	setp.gt.u32 	%p5, %r13, 3;
	mov.u32 	%r13, %r6;
	@%p5 bra 	$L__BB1_1;
$L__BB1_4:
	setp.ne.s32 	%p6, %r1, 0;
	setp.ge.u32 	%p7, %r4, %r8;
	or.pred  	%p8, %p6, %p7;
	@%p8 bra 	$L__BB1_6;
	ld.global.u32 	%r12, [%rd2];
	cvta.to.global.u64 	%rd8, %rd3;
	mul.wide.u32 	%rd9, %r2, 4;
	add.s64 	%rd10, %rd8, %rd9;
	st.global.u32 	[%rd10], %r12;
$L__BB1_6:
	ret;

}


// ===== COMPILED SASS (sm_100) =====

	.target	sm_100

	.elftype	@"ET_EXEC"


//--------------------- .note.nv.tkinfo           --------------------------
	.section	.note.nv.tkinfo,"",@"SHT_NOTE"
	.sectionflags	@"SHF_NOTE_NV_TKINFO"
	.tkinfo
        /*0018*/ 	.word	0x00000002
        /*0030*/ 	.string	""
        /*0030*/ 	.string	"ptxas"
        /*0030*/ 	.string	"Cuda compilation tools, release 13.0, V13.0.88"
        /*0030*/ 	.string	"Build cuda_13.0.r13.0/compiler.36424714_0"
        /*0030*/ 	.string	"-arch sm_100 -m 64 "



//--------------------- .note.nv.cuinfo           --------------------------
	.section	.note.nv.cuinfo,"",@"SHT_NOTE"
	.sectionflags	@"SHF_NOTE_NV_CUINFO"
        /*0018*/ 	.short	0x0002
        /*001a*/ 	.short	0x0064
        /*001c*/ 	.short	0x0082
	.zero		2


//--------------------- .nv.info                  --------------------------
	.section	.nv.info,"",@"SHT_CUDA_INFO"
	.align	4


	//----- nvinfo : EIATTR_REGCOUNT
	.align		4
        /*0000*/ 	.byte	0x04, 0x2f
        /*0002*/ 	.short	(.L_1 - .L_0)
	.align		4
.L_0:
        /*0004*/ 	.word	index@(_Z20shared_reduce_kernelPjS_m)
        /*0008*/ 	.word	0x0000000c


	//----- nvinfo : EIATTR_FRAME_SIZE
	.align		4
.L_1:
        /*000c*/ 	.byte	0x04, 0x11
        /*000e*/ 	.short	(.L_3 - .L_2)
	.align		4
.L_2:
        /*0010*/ 	.word	index@(_Z20shared_reduce_kernelPjS_m)
        /*0014*/ 	.word	0x00000000


	//----- nvinfo : EIATTR_REGCOUNT
	.align		4
.L_3:
        /*0018*/ 	.byte	0x04, 0x2f
        /*001a*/ 	.short	(.L_5 - .L_4)
	.align		4
.L_4:
        /*001c*/ 	.word	index@(_Z13reduce_kernelPjS_j)
        /*0020*/ 	.word	0x00000010


	//----- nvinfo : EIATTR_FRAME_SIZE
	.align		4
.L_5:
        /*0024*/ 	.byte	0x04, 0x11
        /*0026*/ 	.short	(.L_7 - .L_6)
	.align		4
.L_6:
        /*0028*/ 	.word	index@(_Z13reduce_kernelPjS_j)
        /*002c*/ 	.word	0x00000000


	//----- nvinfo : EIATTR_MIN_STACK_SIZE
	.align		4
.L_7:
        /*0030*/ 	.byte	0x04, 0x12
        /*0032*/ 	.short	(.L_9 - .L_8)
	.align		4
.L_8:
        /*0034*/ 	.word	index@(_Z13reduce_kernelPjS_j)
        /*0038*/ 	.word	0x00000000


	//----- nvinfo : EIATTR_MIN_STACK_SIZE
	.align		4
.L_9:
        /*003c*/ 	.byte	0x04, 0x12
        /*003e*/ 	.short	(.L_11 - .L_10)
	.align		4
.L_10:
        /*0040*/ 	.word	index@(_Z20shared_reduce_kernelPjS_m)
        /*0044*/ 	.word	0x00000000
.L_11:


//--------------------- .nv.compat                --------------------------
	.section	.nv.compat,"",@"SHT_CUDA_COMPAT_INFO"
	.align	4
        /*0000*/ 	.byte	0x02, 0x09, 0x00, 0x00, 0x02, 0x02, 0x01, 0x00, 0x02, 0x05, 0x05, 0x00, 0x03, 0x07, 0x01, 0x01
        /*0010*/ 	.byte	0x02, 0x03, 0x00, 0x00, 0x02, 0x06, 0x01, 0x00, 0x04, 0x0b, 0x08, 0x00, 0x09, 0x00, 0x00, 0x00
        /*0020*/ 	.byte	0x00, 0x00, 0x00, 0x00


//--------------------- .nv.info._Z13reduce_kernelPjS_j --------------------------
	.section	.nv.info._Z13reduce_kernelPjS_j,"",@"SHT_CUDA_INFO"
	.sectionflags	@""
	.align	4


	//----- nvinfo : EIATTR_CUDA_API_VERSION
	.align		4
        /*0000*/ 	.byte	0x04, 0x37
        /*0002*/ 	.short	(.L_13 - .L_12)
.L_12:
        /*0004*/ 	.word	0x00000082


	//----- nvinfo : EIATTR_KPARAM_INFO
	.align		4
.L_13:
        /*0008*/ 	.byte	0x04, 0x17
        /*000a*/ 	.short	(.L_15 - .L_14)
.L_14:
        /*000c*/ 	.word	0x00000000
        /*0010*/ 	.short	0x0002
        /*0012*/ 	.short	0x0010
        /*0014*/ 	.byte	0x00, 0xf0, 0x11, 0x00


	//----- nvinfo : EIATTR_KPARAM_INFO
	.align		4
.L_15:
        /*0018*/ 	.byte	0x04, 0x17
        /*001a*/ 	.short	(.L_17 - .L_16)
.L_16:
        /*001c*/ 	.word	0x00000000
        /*0020*/ 	.short	0x0001
        /*0022*/ 	.short	0x0008
        /*0024*/ 	.byte	0x00, 0xf5, 0x21, 0x00


	//----- nvinfo : EIATTR_KPARAM_INFO
	.align		4
.L_17:
        /*0028*/ 	.byte	0x04, 0x17
        /*002a*/ 	.short	(.L_19 - .L_18)
.L_18:
        /*002c*/ 	.word	0x00000000
        /*0030*/ 	.short	0x0000
        /*0032*/ 	.short	0x0000
        /*0034*/ 	.byte	0x00, 0xf5, 0x21, 0x00


	//----- nvinfo : EIATTR_SPARSE_MMA_MASK
	.align		4
.L_19:
        /*0038*/ 	.byte	0x03, 0x50
        /*003a*/ 	.short	0x0000


	//----- nvinfo : EIATTR_MAXREG_COUNT
	.align		4
        /*003c*/ 	.byte	0x03, 0x1b
        /*003e*/ 	.short	0x00ff


	//----- nvinfo : EIATTR_NUM_BARRIERS
	.align		4
        /*0040*/ 	.byte	0x02, 0x4c
        /*0042*/ 	.byte	0x01
	.zero		1


	//----- nvinfo : EIATTR_MERCURY_ISA_VERSION
	.align		4
        /*0044*/ 	.byte	0x03, 0x5f
        /*0046*/ 	.short	0x0101


	//----- nvinfo : EIATTR_VRC_CTA_INIT_COUNT
	.align		4
        /*0048*/ 	.byte	0x02, 0x4a
	.zero		1
	.zero		1


	//----- nvinfo : EIATTR_EXIT_INSTR_OFFSETS
	.align		4
        /*004c*/ 	.byte	0x04, 0x1c
        /*004e*/ 	.short	(.L_21 - .L_20)


	//   ....[0]....
.L_20:
        /*0050*/ 	.word	0x000001f0


	//   ....[1]....
        /*0054*/ 	.word	0x00000240


	//----- nvinfo : EIATTR_CRS_STACK_SIZE
	.align		4
.L_21:
        /*0058*/ 	.byte	0x04, 0x1e
        /*005a*/ 	.short	(.L_23 - .L_22)
.L_22:
        /*005c*/ 	.word	0x00000000


	//----- nvinfo : EIATTR_CBANK_PARAM_SIZE
	.align		4
.L_23:
        /*0060*/ 	.byte	0x03, 0x19
        /*0062*/ 	.short	0x0014


	//----- nvinfo : EIATTR_PARAM_CBANK
	.align		4
        /*0064*/ 	.byte	0x04, 0x0a
        /*0066*/ 	.short	(.L_25 - .L_24)
	.align		4
.L_24:
        /*0068*/ 	.word	index@(.nv.constant0._Z13reduce_kernelPjS_j)
        /*006c*/ 	.short	0x0380
        /*006e*/ 	.short	0x0014


	//----- nvinfo : EIATTR_SW_WAR
	.align		4
.L_25:
        /*0070*/ 	.byte	0x04, 0x36
        /*0072*/ 	.short	(.L_27 - .L_26)
.L_26:
        /*0074*/ 	.word	0x00000008
.L_27:


//--------------------- .nv.info._Z20shared_reduce_kernelPjS_m --------------------------
	.section	.nv.info._Z20shared_reduce_kernelPjS_m,"",@"SHT_CUDA_INFO"
	.sectionflags	@""
	.align	4


	//----- nvinfo : EIATTR_CUDA_API_VERSION
	.align		4
        /*0000*/ 	.byte	0x04, 0x37
        /*0002*/ 	.short	(.L_29 - .L_28)
.L_28:
        /*0004*/ 	.word	0x00000082


	//----- nvinfo : EIATTR_KPARAM_INFO
	.align		4
.L_29:
        /*0008*/ 	.byte	0x04, 0x17
        /*000a*/ 	.short	(.L_31 - .L_30)
.L_30:
        /*000c*/ 	.word	0x00000000
        /*0010*/ 	.short	0x0002
        /*0012*/ 	.short	0x0010
        /*0014*/ 	.byte	0x00, 0xf0, 0x21, 0x00


	//----- nvinfo : EIATTR_KPARAM_INFO
	.align		4
.L_31:
        /*0018*/ 	.byte	0x04, 0x17
        /*001a*/ 	.short	(.L_33 - .L_32)
.L_32:
        /*001c*/ 	.word	0x00000000
        /*0020*/ 	.short	0x0001
        /*0022*/ 	.short	0x0008
        /*0024*/ 	.byte	0x00, 0xf5, 0x21, 0x00


	//----- nvinfo : EIATTR_KPARAM_INFO
	.align		4
.L_33:
        /*0028*/ 	.byte	0x04, 0x17
        /*002a*/ 	.short	(.L_35 - .L_34)
.L_34:
        /*002c*/ 	.word	0x00000000
        /*0030*/ 	.short	0x0000
        /*0032*/ 	.short	0x0000
        /*0034*/ 	.byte	0x00, 0xf5, 0x21, 0x00


	//----- nvinfo : EIATTR_SPARSE_MMA_MASK
	.align		4
.L_35:
        /*0038*/ 	.byte	0x03, 0x50
        /*003a*/ 	.short	0x0000


	//----- nvinfo : EIATTR_MAXREG_COUNT
	.align		4
        /*003c*/ 	.byte	0x03, 0x1b
        /*003e*/ 	.short	0x00ff


	//----- nvinfo : EIATTR_NUM_BARRIERS
	.align		4
        /*0040*/ 	.byte	0x02, 0x4c
        /*0042*/ 	.byte	0x01
	.zero		1


	//----- nvinfo : EIATTR_MERCURY_ISA_VERSION
	.align		4
        /*0044*/ 	.byte	0x03, 0x5f
        /*0046*/ 	.short	0x0101


	//----- nvinfo : EIATTR_VRC_CTA_INIT_COUNT
	.align		4
        /*0048*/ 	.byte	0x02, 0x4a
	.zero		1
	.zero		1


	//----- nvinfo : EIATTR_EXIT_INSTR_OFFSETS
	.align		4
        /*004c*/ 	.byte	0x04, 0x1c
        /*004e*/ 	.short	(.L_37 - .L_36)


	//   ....[0]....
.L_36:
        /*0050*/ 	.word	0x00000090


	//   ....[1]....
        /*0054*/ 	.word	0x00000270


	//   ....[2]....
        /*0058*/ 	.word	0x000002f0


	//----- nvinfo : EIATTR_CBANK_PARAM_SIZE
	.align		4
.L_37:
        /*005c*/ 	.byte	0x03, 0x19
        /*005e*/ 	.short	0x0018


	//----- nvinfo : EIATTR_PARAM_CBANK
	.align		4
        /*0060*/ 	.byte	0x04, 0x0a
        /*0062*/ 	.short	(.L_39 - .L_38)
	.align		4
.L_38:
        /*0064*/ 	.word	index@(.nv.constant0._Z20shared_reduce_kernelPjS_m)
        /*0068*/ 	.short	0x0380
        /*006a*/ 	.short	0x0018


	//----- nvinfo : EIATTR_SW_WAR
	.align		4
.L_39:
        /*006c*/ 	.byte	0x04, 0x36
        /*006e*/ 	.short	(.L_41 - .L_40)
.L_40:
        /*0070*/ 	.word	0x00000008
.L_41:


//--------------------- .nv.callgraph             --------------------------
	.section	.nv.callgraph,"",@"SHT_CUDA_CALLGRAPH"
	.align	4
	.sectionentsize	8
	.align		4
        /*0000*/ 	.word	0x00000000
	.align		4
        /*0004*/ 	.word	0xffffffff
	.align		4
        /*0008*/ 	.word	0x00000000
	.align		4
        /*000c*/ 	.word	0xfffffffe
	.align		4
        /*0010*/ 	.word	0x00000000
	.align		4
        /*0014*/ 	.word	0xfffffffd
	.align		4
        /*0018*/ 	.word	0x00000000
	.align		4
        /*001c*/ 	.word	0xfffffffc


//--------------------- .text._Z13reduce_kernelPjS_j --------------------------
	.section	.text._Z13reduce_kernelPjS_j,"ax",@progbits
	.align	128
        .global         _Z13reduce_kernelPjS_j
        .type           _Z13reduce_kernelPjS_j,@function
        .size           _Z13reduce_kernelPjS_j,(.L_x_8 - _Z13reduce_kernelPjS_j)
        .other          _Z13reduce_kernelPjS_j,@"STO_CUDA_ENTRY STV_DEFAULT"
_Z13reduce_kernelPjS_j:
.text._Z13reduce_kernelPjS_j:
[----:B------:R-:W-:Y:S01]  /*0000*/  LDC R1, c[0x0][0x37c] ;  /* 0x0000df00ff017b82 */ /* 0x000fe20000000800 */
[----:B------:R-:W0:Y:S01]  /*0010*/  S2R R8, SR_TID.X ;  /* 0x0000000000087919 */ /* 0x000e220000002100 */
[----:B------:R-:W1:Y:S06]  /*0020*/  LDCU UR4, c[0x0][0x360] ;  /* 0x00006c00ff0477ac */ /* 0x000e6c0008000800 */
[----:B------:R-:W2:Y:S01]  /*0030*/  LDC.64 R2, c[0x0][0x388] ;  /* 0x0000e200ff027b82 */ /* 0x000ea20000000a00 */
[----:B------:R-:W0:Y:S01]  /*0040*/  S2R R13, SR_CTAID.X ;  /* 0x00000000000d7919 */ /* 0x000e220000002500 */
[----:B------:R-:W3:Y:S01]  /*0050*/  LDCU.64 UR6, c[0x0][0x358] ;  /* 0x00006b00ff0677ac */ /* 0x000ee20008000a00 */
[----:B-1----:R-:W-:-:S02]  /*0060*/  UISETP.GE.U32.AND UP0, UPT, UR4, 0x2, UPT ;  /* 0x000000020400788c */ /* 0x002fc4000bf06070 */
[----:B0-----:R-:W-:-:S04]  /*0070*/  IMAD R9, R13, UR4, R8 ;  /* 0x000000040d097c24 */ /* 0x001fc8000f8e0208 */
[----:B--2---:R-:W-:-:S03]  /*0080*/  IMAD.WIDE.U32 R2, R9, 0x4, R2 ;  /* 0x0000000409027825 */ /* 0x004fc600078e0002 */
[----:B---3--:R-:W-:Y:S05]  /*0090*/  BRA.U !UP0, `(.L_x_0) ;  /* 0x0000000108487547 */ /* 0x008fea000b800000 */
[----:B------:R-:W0:Y:S01]  /*00a0*/  LDC.64 R6, c[0x0][0x388] ;  /* 0x0000e200ff067b82 */ /* 0x000e220000000a00 */
[----:B------:R-:W1:Y:S02]  /*00b0*/  LDCU UR8, c[0x0][0x390] ;  /* 0x00007200ff0877ac */ /* 0x000e640008000800 */
.L_x_3:
[----:B------:R-:W-:Y:S01]  /*00c0*/  USHF.R.U32.HI UR5, URZ, 0x1, UR4 ;  /* 0x00000001ff057899 */ /* 0x000fe20008011604 */
[----:B------:R-:W-:Y:S05]  /*00d0*/  BSSY.RECONVERGENT B0, `(.L_x_1) ;  /* 0x000000a000007945 */ /* 0x000fea0003800200 */
[----:B------:R-:W-:-:S04]  /*00e0*/  IADD3 R5, PT, PT, R9, UR5, RZ ;  /* 0x0000000509057c10 */ /* 0x000fc8000fffe0ff */
[----:B-1----:R-:W-:-:S04]  /*00f0*/  ISETP.GE.U32.AND P0, PT, R5, UR8, PT ;  /* 0x0000000805007c0c */ /* 0x002fc8000bf06070 */
[----:B------:R-:W-:-:S13]  /*0100*/  ISETP.GE.U32.OR P0, PT, R8, UR5, P0 ;  /* 0x0000000508007c0c */ /* 0x000fda0008706470 */
[----:B------:R-:W-:Y:S05]  /*0110*/  @P0 BRA `(.L_x_2) ;  /* 0x0000000000140947 */ /* 0x000fea0003800000 */
[----:B0-----:R-:W-:Y:S01]  /*0120*/  IMAD.WIDE.U32 R4, R5, 0x4, R6 ;  /* 0x0000000405047825 */ /* 0x001fe200078e0006 */
[----:B------:R-:W2:Y:S05]  /*0130*/  LDG.E R0, desc[UR6][R2.64] ;  /* 0x0000000602007981 */ /* 0x000eaa000c1e1900 */
[----:B------:R-:W2:Y:S02]  /*0140*/  LDG.E R5, desc[UR6][R4.64] ;  /* 0x0000000604057981 */ /* 0x000ea4000c1e1900 */
[----:B--2---:R-:W-:-:S05]  /*0150*/  IADD3 R11, PT, PT, R0, R5, RZ ;  /* 0x00000005000b7210 */ /* 0x004fca0007ffe0ff */
[----:B------:R1:W-:Y:S02]  /*0160*/  STG.E desc[UR6][R2.64], R11 ;  /* 0x0000000b02007986 */ /* 0x0003e4000c101906 */
.L_x_2:
[----:B------:R-:W-:Y:S05]  /*0170*/  BSYNC.RECONVERGENT B0 ;  /* 0x0000000000007941 */ /* 0x000fea0003800200 */
.L_x_1:
[----:B------:R-:W-:Y:S01]  /*0180*/  BAR.SYNC.DEFER_BLOCKING 0x0 ;  /* 0x0000000000007b1d */ /* 0x000fe20000010000 */
[----:B------:R-:W-:-:S05]  /*0190*/  UISETP.GT.U32.AND UP0, UPT, UR4, 0x3, UPT ;  /* 0x000000030400788c */ /* 0x000fca000bf04070 */
[----:B------:R-:W-:-:S04]  /*01a0*/  UMOV UR4, UR5 ;  /* 0x0000000500047c82 */ /* 0x000fc80008000000 */
[----:B------:R-:W-:Y:S05]  /*01b0*/  BRA.U UP0, `(.L_x_3) ;  /* 0xfffffffd00c07547 */ /* 0x000fea000b83ffff */
.L_x_0:
[----:B------:R-:W2:Y:S02]  /*01c0*/  LDCU UR5, c[0x0][0x390] ;  /* 0x00007200ff0577ac */ /* 0x000ea40008000800 */
[----:B--2---:R-:W-:-:S04]  /*01d0*/  ISETP.GE.U32.AND P0, PT, R9, UR5, PT ;  /* 0x0000000509007c0c */ /* 0x004fc8000bf06070 */
[----:B------:R-:W-:-:S13]  /*01e0*/  ISETP.NE.OR P0, PT, R8, RZ, P0 ;  /* 0x000000ff0800720c */ /* 0x000fda0000705670 */
[----:B------:R-:W-:Y:S05]  /*01f0*/  @P0 EXIT ;  /* 0x000000000000094d */ /* 0x000fea0003800000 */
[----:B-1----:R-:W2:Y:S01]  /*0200*/  LDG.E R3, desc[UR6][R2.64] ;  /* 0x0000000602037981 */ /* 0x002ea2000c1e1900 */
[----:B------:R-:W1:Y:S02]  /*0210*/  LDC.64 R4, c[0x0][0x380] ;  /* 0x0000e000ff047b82 */ /* 0x000e640000000a00 */
[----:B-1----:R-:W-:-:S05]  /*0220*/  IMAD.WIDE.U32 R4, R13, 0x4, R4 ;  /* 0x000000040d047825 */ /* 0x002fca00078e0004 */
[----:B--2---:R-:W-:Y:S01]  /*0230*/  STG.E desc[UR6][R4.64], R3 ;  /* 0x0000000304007986 */ /* 0x004fe2000c101906 */
[----:B------:R-:W-:Y:S05]  /*0240*/  EXIT ;  /* 0x000000000000794d */ /* 0x000fea0003800000 */
.L_x_4:
[----:B------:R-:W-:-:S00]  /*0250*/  BRA `(.L_x_4) ;  /* 0xfffffffc00fc7947 */ /* 0x000fc0000383ffff */
[----:B------:R-:W-:-:S00]  /*0260*/  NOP ;  /* 0x0000000000007918 */ /* 0x000fc00000000000 */
        /* <DEDUP_REMOVED lines=9> */
.L_x_8:


//--------------------- .text._Z20shared_reduce_kernelPjS_m --------------------------
	.section	.text._Z20shared_reduce_kernelPjS_m,"ax",@progbits
	.align	128
        .global         _Z20shared_reduce_kernelPjS_m
        .type           _Z20shared_reduce_kernelPjS_m,@function
        .size           _Z20shared_reduce_kernelPjS_m,(.L_x_9 - _Z20shared_reduce_kernelPjS_m)
        .other          _Z20shared_reduce_kernelPjS_m,@"STO_CUDA_ENTRY STV_DEFAULT"
_Z20shared_reduce_kernelPjS_m:
.text._Z20shared_reduce_kernelPjS_m:
[----:B------:R-:W-:Y:S01]  /*0000*/  LDC R1, c[0x0][0x37c] ;  /* 0x0000df00ff017b82 */ /* 0x000fe20000000800 */
[----:B------:R-:W0:Y:S01]  /*0010*/  S2R R7, SR_CTAID.X ;  /* 0x0000000000077919 */ /* 0x000e220000002500 */
[----:B------:R-:W1:Y:S01]  /*0020*/  LDCU UR4, c[0x0][0x360] ;  /* 0x00006c00ff0477ac */ /* 0x000e620008000800 */
[----:B------:R-:W0:Y:S01]  /*0030*/  S2R R8, SR_TID.X ;  /* 0x0000000000087919 */ /* 0x000e220000002100 */
[----:B------:R-:W2:Y:S01]  /*0040*/  LDCU.64 UR6, c[0x0][0x390] ;  /* 0x00007200ff0677ac */ /* 0x000ea20008000a00 */
[----:B-1----:R-:W-:Y:S02]  /*0050*/  IMAD.U32 R4, RZ, RZ, UR4 ;  /* 0x00000004ff047e24 */ /* 0x002fe4000f8e00ff */
[----:B0-----:R-:W-:-:S05]  /*0060*/  IMAD R0, R7, UR4, R8 ;  /* 0x0000000407007c24 */ /* 0x001fca000f8e0208 */
[----:B--2---:R-:W-:-:S04]  /*0070*/  ISETP.GE.U32.AND P0, PT, R0, UR6, PT ;  /* 0x0000000600007c0c */ /* 0x004fc8000bf06070 */
[----:B------:R-:W-:-:S13]  /*0080*/  ISETP.GE.U32.AND.EX P0, PT, RZ, UR7, PT, P0 ;  /* 0x00000007ff007c0c */ /* 0x000fda000bf06100 */
[----:B------:R-:W-:Y:S05]  /*0090*/  @P0 EXIT ;  /* 0x000000000000094d */ /* 0x000fea0003800000 */
[----:B------:R-:W0:Y:S01]  /*00a0*/  LDCU.64 UR4, c[0x0][0x388] ;  /* 0x00007100ff0477ac */ /* 0x000e220008000a00 */
[----:B------:R-:W1:Y:S01]  /*00b0*/  LDCU.64 UR6, c[0x0][0x358] ;  /* 0x00006b00ff0677ac */ /* 0x000e620008000a00 */
[----:B0-----:R-:W-:-:S04]  /*00c0*/  LEA R2, P0, R0, UR4, 0x2 ;  /* 0x0000000400027c11 */ /* 0x001fc8000f8010ff */
[----:B------:R-:W-:-:S05]  /*00d0*/  LEA.HI.X R3, R0, UR5, RZ, 0x2, P0 ;  /* 0x0000000500037c11 */ /* 0x000fca00080f14ff */
[----:B-1----:R-:W2:Y:S01]  /*00e0*/  LDG.E R2, desc[UR6][R2.64] ;  /* 0x0000000602027981 */ /* 0x002ea2000c1e1900 */
[----:B------:R-:W0:Y:S01]  /*00f0*/  S2UR UR5, SR_CgaCtaId ;  /* 0x00000000000579c3 */ /* 0x000e220000008800 */
[----:B------:R-:W-:Y:S01]  /*0100*/  UMOV UR4, 0x400 ;  /* 0x0000040000047882 */ /* 0x000fe20000000000 */
[----:B------:R-:W-:Y:S02]  /*0110*/  ISETP.GE.U32.AND P0, PT, R4, 0x2, PT ;  /* 0x000000020400780c */ /* 0x000fe40003f06070 */
[----:B------:R-:W-:Y:S01]  /*0120*/  ISETP.NE.AND P1, PT, R8, RZ, PT ;  /* 0x000000ff0800720c */ /* 0x000fe20003f25270 */
[----:B0-----:R-:W-:-:S06]  /*0130*/  ULEA UR4, UR5, UR4, 0x18 ;  /* 0x0000000405047291 */ /* 0x001fcc000f8ec0ff */
[----:B------:R-:W-:-:S05]  /*0140*/  LEA R5, R8, UR4, 0x2 ;  /* 0x0000000408057c11 */ /* 0x000fca000f8e10ff */
[----:B------:R-:W0:Y:S01]  /*0150*/  LDCU.64 UR4, c[0x0][0x390] ;  /* 0x00007200ff0477ac */ /* 0x000e220008000a00 */
[----:B--2---:R1:W-:Y:S01]  /*0160*/  STS [R5], R2 ;  /* 0x0000000205007388 */ /* 0x0043e20000000800 */
[----:B------:R-:W-:Y:S06]  /*0170*/  BAR.SYNC.DEFER_BLOCKING 0x0 ;  /* 0x0000000000007b1d */ /* 0x000fec0000010000 */
[----:B0-----:R-:W-:Y:S05]  /*0180*/  @!P0 BRA `(.L_x_5) ;  /* 0x0000000000388947 */ /* 0x001fea0003800000 */
.L_x_6:
[----:B------:R-:W-:-:S05]  /*0190*/  SHF.R.U32.HI R9, RZ, 0x1, R4 ;  /* 0x00000001ff097819 */ /* 0x000fca0000011604 */
[----:B-1----:R-:W-:-:S05]  /*01a0*/  IMAD.IADD R2, R0, 0x1, R9 ;  /* 0x0000000100027824 */ /* 0x002fca00078e0209 */
[----:B------:R-:W-:-:S04]  /*01b0*/  ISETP.GE.U32.AND P0, PT, R2, UR4, PT ;  /* 0x0000000402007c0c */ /* 0x000fc8000bf06070 */
[----:B------:R-:W-:-:S04]  /*01c0*/  ISETP.GE.U32.AND.EX P0, PT, RZ, UR5, PT, P0 ;  /* 0x00000005ff007c0c */ /* 0x000fc8000bf06100 */
[----:B------:R-:W-:-:S13]  /*01d0*/  ISETP.GE.U32.OR P0, PT, R8, R9, P0 ;  /* 0x000000090800720c */ /* 0x000fda0000706470 */
[----:B------:R-:W-:Y:S01]  /*01e0*/  @!P0 IMAD R2, R9, 0x4, R5 ;  /* 0x0000000409028824 */ /* 0x000fe200078e0205 */
[----:B------:R-:W-:Y:S05]  /*01f0*/  @!P0 LDS R3, [R5] ;  /* 0x0000000005038984 */ /* 0x000fea0000000800 */
[----:B------:R-:W0:Y:S02]  /*0200*/  @!P0 LDS R2, [R2] ;  /* 0x0000000002028984 */ /* 0x000e240000000800 */
[----:B0-----:R-:W-:-:S05]  /*0210*/  @!P0 IMAD.IADD R6, R2, 0x1, R3 ;  /* 0x0000000102068824 */ /* 0x001fca00078e0203 */
[----:B------:R0:W-:Y:S01]  /*0220*/  @!P0 STS [R5], R6 ;  /* 0x0000000605008388 */ /* 0x0001e20000000800 */
[----:B------:R-:W-:Y:S01]  /*0230*/  BAR.SYNC.DEFER_BLOCKING 0x0 ;  /* 0x0000000000007b1d */ /* 0x000fe20000010000 */
[----:B------:R-:W-:Y:S01]  /*0240*/  ISETP.GT.U32.AND P0, PT, R4, 0x3, PT ;  /* 0x000000030400780c */ /* 0x000fe20003f04070 */
[----:B------:R-:W-:-:S12]  /*0250*/  IMAD.MOV.U32 R4, RZ, RZ, R9 ;  /* 0x000000ffff047224 */ /* 0x000fd800078e0009 */
[----:B0-----:R-:W-:Y:S05]  /*0260*/  @P0 BRA `(.L_x_6) ;  /* 0xfffffffc00c80947 */ /* 0x001fea000383ffff */
.L_x_5:
[----:B------:R-:W-:Y:S05]  /*0270*/  @P1 EXIT ;  /* 0x000000000000194d */ /* 0x000fea0003800000 */
[----:B------:R-:W0:Y:S01]  /*0280*/  S2UR UR5, SR_CgaCtaId ;  /* 0x00000000000579c3 */ /* 0x000e220000008800 */
[----:B------:R-:W-:-:S07]  /*0290*/  UMOV UR4, 0x400 ;  /* 0x0000040000047882 */ /* 0x000fce0000000000 */
[----:B-1----:R-:W1:Y:S01]  /*02a0*/  LDC.64 R2, c[0x0][0x380] ;  /* 0x0000e000ff027b82 */ /* 0x002e620000000a00 */
[----:B0-----:R-:W-:Y:S01]  /*02b0*/  ULEA UR4, UR5, UR4, 0x18 ;  /* 0x0000000405047291 */ /* 0x001fe2000f8ec0ff */
[----:B-1----:R-:W-:-:S08]  /*02c0*/  IMAD.WIDE.U32 R2, R7, 0x4, R2 ;  /* 0x0000000407027825 */ /* 0x002fd000078e0002 */
[----:B------:R-:W0:Y:S04]  /*02d0*/  LDS R5, [UR4] ;  /* 0x00000004ff057984 */ /* 0x000e280008000800 */
[----:B0-----:R-:W-:Y:S01]  /*02e0*/  STG.E desc[UR6][R2.64], R5 ;  /* 0x0000000502007986 */ /* 0x001fe2000c101906 */
[----:B------:R-:W-:Y:S05]  /*02f0*/  EXIT ;  /* 0x000000000000794d */ /* 0x000fea0003800000 */
.L_x_7:
        /* <DEDUP_REMOVED lines=16> */
.L_x_9:


//--------------------- .nv.shared._Z13reduce_kernelPjS_j --------------------------
	.section	.nv.shared._Z13reduce_kernelPjS_j,"aw",@nobits
	.sectionflags	@""
	.align	16
	.zero		1024


//--------------------- .nv.shared.reserved.0     --------------------------
	.section	.nv.shared.reserved.0,"aw",@nobits
	.weak		__nv_reservedSMEM_offset_0_alias
	.size		__nv_reservedSMEM_offset_0_alias, 0, 64
	.other		__nv_reservedSMEM_offset_0_alias,@"STO_CUDA_RESERVED_SHARED STV_DEFAULT"
__nv_reservedSMEM_offset_0_alias:
	.zero		0
	.zero		64


//--------------------- .nv.shared._Z20shared_reduce_kernelPjS_m --------------------------
	.section	.nv.shared._Z20shared_reduce_kernelPjS_m,"aw",@nobits
	.sectionflags	@""
	.align	16
	.zero		1024


//--------------------- .nv.constant0._Z13reduce_kernelPjS_j --------------------------
	.section	.nv.constant0._Z13reduce_kernelPjS_j,"a",@progbits
	.sectionflags	@""
	.align	4
.nv.constant0._Z13reduce_kernelPjS_j:
	.zero		916


//--------------------- .nv.constant0._Z20shared_reduce_kernelPjS_m --------------------------
	.section	.nv.constant0._Z20shared_reduce_kernelPjS_m,"a",@progbits
	.sectionflags	@""
	.align	4
.nv.constant0._Z20shared_reduce_kernelPjS_m:
	.zero		920


//--------------------- SYMBOLS --------------------------

	.type		.nv.reservedSmem.offset0,@object
	.size		.nv.reservedSmem.offset0,0x4
	.type		.nv.reservedSmem.cap,@object
	.size		.nv.reservedSmem.cap,0x4
